//
// Generated by NVIDIA NVVM Compiler
//
// Compiler Build ID: CL-36424714
// Cuda compilation tools, release 13.0, V13.0.88
// Based on NVVM 20.0.0
//

.version 9.0
.target sm_100
.address_size 64

	// .globl	_Z16sumArrayElementKPiS_jiii

.visible .entry _Z16sumArrayElementKPiS_jiii(
	.param .u64 .ptr .align 1 _Z16sumArrayElementKPiS_jiii_param_0,
	.param .u64 .ptr .align 1 _Z16sumArrayElementKPiS_jiii_param_1,
	.param .u32 _Z16sumArrayElementKPiS_jiii_param_2,
	.param .u32 _Z16sumArrayElementKPiS_jiii_param_3,
	.param .u32 _Z16sumArrayElementKPiS_jiii_param_4,
	.param .u32 _Z16sumArrayElementKPiS_jiii_param_5
)
{
	.reg .pred 	%p<9>;
	.reg .b32 	%r<19>;
	.reg .b64 	%rd<16>;

	ld.param.u64 	%rd6, [_Z16sumArrayElementKPiS_jiii_param_0];
	ld.param.u64 	%rd5, [_Z16sumArrayElementKPiS_jiii_param_1];
	ld.param.u32 	%r10, [_Z16sumArrayElementKPiS_jiii_param_2];
	ld.param.u32 	%r7, [_Z16sumArrayElementKPiS_jiii_param_3];
	ld.param.u32 	%r8, [_Z16sumArrayElementKPiS_jiii_param_4];
	ld.param.u32 	%r9, [_Z16sumArrayElementKPiS_jiii_param_5];
	cvta.to.global.u64 	%rd1, %rd6;
	mov.u32 	%r1, %tid.x;
	mov.u32 	%r2, %ctaid.x;
	mov.u32 	%r18, %ntid.x;
	mul.lo.s32 	%r11, %r2, %r18;
	cvt.u64.u32 	%rd2, %r11;
	add.s32 	%r4, %r11, %r1;
	setp.ge.u32 	%p1, %r4, %r10;
	@%p1 bra 	$L__BB0_10;
	setp.gt.s32 	%p2, %r7, %r4;
	setp.gt.s32 	%p3, %r4, %r8;
	or.pred  	%p4, %p2, %p3;
	@%p4 bra 	$L__BB0_3;
	mul.wide.s32 	%rd7, %r4, 4;
	add.s64 	%rd8, %rd1, %rd7;
	ld.global.u32 	%r12, [%rd8];
	mul.lo.s32 	%r13, %r12, %r9;
	st.global.u32 	[%rd8], %r13;
$L__BB0_3:
	shl.b64 	%rd9, %rd2, 2;
	add.s64 	%rd3, %rd1, %rd9;
	setp.lt.u32 	%p5, %r18, 2;
	@%p5 bra 	$L__BB0_8;
	mul.wide.u32 	%rd10, %r1, 4;
	add.s64 	%rd4, %rd3, %rd10;
$L__BB0_5:
	shr.u32 	%r6, %r18, 1;
	setp.ge.u32 	%p6, %r1, %r6;
	@%p6 bra 	$L__BB0_7;
	mul.wide.u32 	%rd11, %r6, 4;
	add.s64 	%rd12, %rd4, %rd11;
	ld.global.u32 	%r14, [%rd12];
	ld.global.u32 	%r15, [%rd4];
	add.s32 	%r16, %r15, %r14;
	st.global.u32 	[%rd4], %r16;
$L__BB0_7:
	bar.sync 	0;
	setp.gt.u32 	%p7, %r18, 3;
	mov.u32 	%r18, %r6;
	@%p7 bra 	$L__BB0_5;
$L__BB0_8:
	setp.ne.s32 	%p8, %r1, 0;
	@%p8 bra 	$L__BB0_10;
	ld.global.u32 	%r17, [%rd3];
	cvta.to.global.u64 	%rd13, %rd5;
	mul.wide.u32 	%rd14, %r2, 4;
	add.s64 	%rd15, %rd13, %rd14;
	st.global.u32 	[%rd15], %r17;
$L__BB0_10:
	ret;

}


// ===== COMPILED SASS (sm_100) =====

	.target	sm_100

	.elftype	@"ET_EXEC"


//--------------------- .note.nv.tkinfo           --------------------------
	.section	.note.nv.tkinfo,"",@"SHT_NOTE"
	.sectionflags	@"SHF_NOTE_NV_TKINFO"
	.tkinfo
        /*0018*/ 	.word	0x00000002
        /*0030*/ 	.string	""
        /*0030*/ 	.string	"ptxas"
        /*0030*/ 	.string	"Cuda compilation tools, release 13.0, V13.0.88"
        /*0030*/ 	.string	"Build cuda_13.0.r13.0/compiler.36424714_0"
        /*0030*/ 	.string	"-arch sm_100 -m 64 "



//--------------------- .note.nv.cuinfo           --------------------------
	.section	.note.nv.cuinfo,"",@"SHT_NOTE"
	.sectionflags	@"SHF_NOTE_NV_CUINFO"
        /*0018*/ 	.short	0x0002
        /*001a*/ 	.short	0x0064
        /*001c*/ 	.short	0x0082
	.zero		2


//--------------------- .nv.info                  --------------------------
	.section	.nv.info,"",@"SHT_CUDA_INFO"
	.align	4


	//----- nvinfo : EIATTR_REGCOUNT
	.align		4
        /*0000*/ 	.byte	0x04, 0x2f
        /*0002*/ 	.short	(.L_1 - .L_0)
	.align		4
.L_0:
        /*0004*/ 	.word	index@(_Z16sumArrayElementKPiS_jiii)
        /*0008*/ 	.word	0x00000012


	//----- nvinfo : EIATTR_FRAME_SIZE
	.align		4
.L_1:
        /*000c*/ 	.byte	0x04, 0x11
        /*000e*/ 	.short	(.L_3 - .L_2)
	.align		4
.L_2:
        /*0010*/ 	.word	index@(_Z16sumArrayElementKPiS_jiii)
        /*0014*/ 	.word	0x00000000


	//----- nvinfo : EIATTR_MIN_STACK_SIZE
	.align		4
.L_3:
        /*0018*/ 	.byte	0x04, 0x12
        /*001a*/ 	.short	(.L_5 - .L_4)
	.align		4
.L_4:
        /*001c*/ 	.word	index@(_Z16sumArrayElementKPiS_jiii)
        /*0020*/ 	.word	0x00000000
.L_5:


//--------------------- .nv.compat                --------------------------
	.section	.nv.compat,"",@"SHT_CUDA_COMPAT_INFO"
	.align	4
        /*0000*/ 	.byte	0x02, 0x09, 0x00, 0x00, 0x02, 0x02, 0x01, 0x00, 0x02, 0x05, 0x05, 0x00, 0x03, 0x07, 0x01, 0x01
        /*0010*/ 	.byte	0x02, 0x03, 0x00, 0x00, 0x02, 0x06, 0x01, 0x00, 0x04, 0x0b, 0x08, 0x00, 0x09, 0x00, 0x00, 0x00
        /*0020*/ 	.byte	0x00, 0x00, 0x00, 0x00


//--------------------- .nv.info._Z16sumArrayElementKPiS_jiii --------------------------
	.section	.nv.info._Z16sumArrayElementKPiS_jiii,"",@"SHT_CUDA_INFO"
	.sectionflags	@""
	.align	4


	//----- nvinfo : EIATTR_CUDA_API_VERSION
	.align		4
        /*0000*/ 	.byte	0x04, 0x37
        /*0002*/ 	.short	(.L_7 - .L_6)
.L_6:
        /*0004*/ 	.word	0x00000082


	//----- nvinfo : EIATTR_KPARAM_INFO
	.align		4
.L_7:
        /*0008*/ 	.byte	0x04, 0x17
        /*000a*/ 	.short	(.L_9 - .L_8)
.L_8:
        /*000c*/ 	.word	0x00000000
        /*0010*/ 	.short	0x0005
        /*0012*/ 	.short	0x001c
        /*0014*/ 	.byte	0x00, 0xf0, 0x11, 0x00


	//----- nvinfo : EIATTR_KPARAM_INFO
	.align		4
.L_9:
        /*0018*/ 	.byte	0x04, 0x17
        /*001a*/ 	.short	(.L_11 - .L_10)
.L_10:
        /*001c*/ 	.word	0x00000000
        /*0020*/ 	.short	0x0004
        /*0022*/ 	.short	0x0018
        /*0024*/ 	.byte	0x00, 0xf0, 0x11, 0x00


	//----- nvinfo : EIATTR_KPARAM_INFO
	.align		4
.L_11:
        /*0028*/ 	.byte	0x04, 0x17
        /*002a*/ 	.short	(.L_13 - .L_12)
.L_12:
        /*002c*/ 	.word	0x00000000
        /*0030*/ 	.short	0x0003
        /*0032*/ 	.short	0x0014
        /*0034*/ 	.byte	0x00, 0xf0, 0x11, 0x00


	//----- nvinfo : EIATTR_KPARAM_INFO
	.align		4
.L_13:
        /*0038*/ 	.byte	0x04, 0x17
        /*003a*/ 	.short	(.L_15 - .L_14)
.L_14:
        /*003c*/ 	.word	0x00000000
        /*0040*/ 	.short	0x0002
        /*0042*/ 	.short	0x0010
        /*0044*/ 	.byte	0x00, 0xf0, 0x11, 0x00


	//----- nvinfo : EIATTR_KPARAM_INFO
	.align		4
.L_15:
        /*0048*/ 	.byte	0x04, 0x17
        /*004a*/ 	.short	(.L_17 - .L_16)
.L_16:
        /*004c*/ 	.word	0x00000000
        /*0050*/ 	.short	0x0001
        /*0052*/ 	.short	0x0008
        /*0054*/ 	.byte	0x00, 0xf5, 0x21, 0x00


	//----- nvinfo : EIATTR_KPARAM_INFO
	.align		4
.L_17:
        /*0058*/ 	.byte	0x04, 0x17
        /*005a*/ 	.short	(.L_19 - .L_18)
.L_18:
        /*005c*/ 	.word	0x00000000
        /*0060*/ 	.short	0x0000
        /*0062*/ 	.short	0x0000
        /*0064*/ 	.byte	0x00, 0xf5, 0x21, 0x00


	//----- nvinfo : EIATTR_SPARSE_MMA_MASK
	.align		4
.L_19:
        /*0068*/ 	.byte	0x03, 0x50
        /*006a*/ 	.short	0x0000


	//----- nvinfo : EIATTR_MAXREG_COUNT
	.align		4
        /*006c*/ 	.byte	0x03, 0x1b
        /*006e*/ 	.short	0x00ff


	//----- nvinfo : EIATTR_NUM_BARRIERS
	.align		4
        /*0070*/ 	.byte	0x02, 0x4c
        /*0072*/ 	.byte	0x01
	.zero		1


	//----- nvinfo : EIATTR_MERCURY_ISA_VERSION
	.align		4
        /*0074*/ 	.byte	0x03, 0x5f
        /*0076*/ 	.short	0x0101


	//----- nvinfo : EIATTR_VRC_CTA_INIT_COUNT
	.align		4
        /*0078*/ 	.byte	0x02, 0x4a
	.zero		1
	.zero		1


	//----- nvinfo : EIATTR_EXIT_INSTR_OFFSETS
	.align		4
        /*007c*/ 	.byte	0x04, 0x1c
        /*007e*/ 	.short	(.L_21 - .L_20)


	//   ....[0]....
.L_20:
        /*0080*/ 	.word	0x00000090


	//   ....[1]....
        /*0084*/ 	.word	0x000002a0


	//   ....[2]....
        /*0088*/ 	.word	0x000002f0


	//----- nvinfo : EIATTR_CRS_STACK_SIZE
	.align		4
.L_21:
        /*008c*/ 	.byte	0x04, 0x1e
        /*008e*/ 	.short	(.L_23 - .L_22)
.L_22:
        /*0090*/ 	.word	0x00000000


	//----- nvinfo : EIATTR_CBANK_PARAM_SIZE
	.align		4
.L_23:
        /*0094*/ 	.byte	0x03, 0x19
        /*0096*/ 	.short	0x0020


	//----- nvinfo : EIATTR_PARAM_CBANK
	.align		4
        /*0098*/ 	.byte	0x04, 0x0a
        /*009a*/ 	.short	(.L_25 - .L_24)
	.align		4
.L_24:
        /*009c*/ 	.word	index@(.nv.constant0._Z16sumArrayElementKPiS_jiii)
        /*00a0*/ 	.short	0x0380
        /*00a2*/ 	.short	0x0020


	//----- nvinfo : EIATTR_SW_WAR
	.align		4
.L_25:
        /*00a4*/ 	.byte	0x04, 0x36
        /*00a6*/ 	.short	(.L_27 - .L_26)
.L_26:
        /*00a8*/ 	.word	0x00000008
.L_27:


//--------------------- .nv.callgraph             --------------------------
	.section	.nv.callgraph,"",@"SHT_CUDA_CALLGRAPH"
	.align	4
	.sectionentsize	8
	.align		4
        /*0000*/ 	.word	0x00000000
	.align		4
        /*0004*/ 	.word	0xffffffff
	.align		4
        /*0008*/ 	.word	0x00000000
	.align		4
        /*000c*/ 	.word	0xfffffffe
	.align		4
        /*0010*/ 	.word	0x00000000
	.align		4
        /*0014*/ 	.word	0xfffffffd
	.align		4
        /*0018*/ 	.word	0x00000000
	.align		4
        /*001c*/ 	.word	0xfffffffc


//--------------------- .text._Z16sumArrayElementKPiS_jiii --------------------------
	.section	.text._Z16sumArrayElementKPiS_jiii,"ax",@progbits
	.align	128
        .global         _Z16sumArrayElementKPiS_jiii
        .type           _Z16sumArrayElementKPiS_jiii,@function
        .size           _Z16sumArrayElementKPiS_jiii,(.L_x_5 - _Z16sumArrayElementKPiS_jiii)
        .other          _Z16sumArrayElementKPiS_jiii,@"STO_CUDA_ENTRY STV_DEFAULT"
_Z16sumArrayElementKPiS_jiii:
.text._Z16sumArrayElementKPiS_jiii:
[----:B------:R-:W-:Y:S01]  /*0000*/  LDC R1, c[0x0][0x37c] ;  /* 0x0000df00ff017b82 */ /* 0x000fe20000000800 */
[----:B------:R-:W0:Y:S01]  /*0010*/  S2R R13, SR_CTAID.X ;  /* 0x00000000000d7919 */ /* 0x000e220000002500 */
[----:B------:R-:W1:Y:S01]  /*0020*/  LDCU UR4, c[0x0][0x360] ;  /* 0x00006c00ff0477ac */ /* 0x000e620008000800 */
[----:B------:R-:W2:Y:S01]  /*0030*/  S2R R11, SR_TID.X ;  /* 0x00000000000b7919 */ /* 0x000ea20000002100 */
[----:B------:R-:W3:Y:S01]  /*0040*/  LDCU UR5, c[0x0][0x390] ;  /* 0x00007200ff0577ac */ /* 0x000ee20008000800 */
[----:B-1----:R-:W-:Y:S02]  /*0050*/  IMAD.U32 R8, RZ, RZ, UR4 ;  /* 0x00000004ff087e24 */ /* 0x002fe4000f8e00ff */
[----:B0-----:R-:W-:-:S04]  /*0060*/  IMAD R0, R13, UR4, RZ ;  /* 0x000000040d007c24 */ /* 0x001fc8000f8e02ff */
[----:B--2---:R-:W-:-:S05]  /*0070*/  IMAD.IADD R5, R0, 0x1, R11 ;  /* 0x0000000100057824 */ /* 0x004fca00078e020b */
[----:B---3--:R-:W-:-:S13]  /*0080*/  ISETP.GE.U32.AND P0, PT, R5, UR5, PT ;  /* 0x0000000505007c0c */ /* 0x008fda000bf06070 */
[----:B------:R-:W-:Y:S05]  /*0090*/  @P0 EXIT ;  /* 0x000000000000094d */ /* 0x000fea0003800000 */
[----:B------:R-:W0:Y:S01]  /*00a0*/  LDCU UR4, c[0x0][0x398] ;  /* 0x00007300ff0477ac */ /* 0x000e220008000800 */
[----:B------:R-:W1:Y:S01]  /*00b0*/  LDC.64 R14, c[0x0][0x380] ;  /* 0x0000e000ff0e7b82 */ /* 0x000e620000000a00 */
[----:B------:R-:W2:Y:S01]  /*00c0*/  LDCU UR5, c[0x0][0x394] ;  /* 0x00007280ff0577ac */ /* 0x000ea20008000800 */
[----:B0-----:R-:W-:-:S04]  /*00d0*/  ISETP.GT.AND P0, PT, R5, UR4, PT ;  /* 0x0000000405007c0c */ /* 0x001fc8000bf04270 */
[----:B--2---:R-:W-:Y:S01]  /*00e0*/  ISETP.LT.OR P0, PT, R5, UR5, P0 ;  /* 0x0000000505007c0c */ /* 0x004fe20008701670 */
[----:B------:R-:W0:-:S12]  /*00f0*/  LDCU.64 UR4, c[0x0][0x358] ;  /* 0x00006b00ff0477ac */ /* 0x000e180008000a00 */
[----:B------:R-:W2:Y:S08]  /*0100*/  @!P0 LDC.64 R2, c[0x0][0x380] ;  /* 0x0000e000ff028b82 */ /* 0x000eb00000000a00 */
[----:B------:R-:W3:Y:S01]  /*0110*/  @!P0 LDC R7, c[0x0][0x39c] ;  /* 0x0000e700ff078b82 */ /* 0x000ee20000000800 */
[----:B--2---:R-:W-:-:S05]  /*0120*/  @!P0 IMAD.WIDE R2, R5, 0x4, R2 ;  /* 0x0000000405028825 */ /* 0x004fca00078e0202 */
[----:B0-----:R-:W3:Y:S02]  /*0130*/  @!P0 LDG.E R4, desc[UR4][R2.64] ;  /* 0x0000000402048981 */ /* 0x001ee4000c1e1900 */
[----:B---3--:R-:W-:Y:S01]  /*0140*/  @!P0 IMAD R7, R4, R7, RZ ;  /* 0x0000000704078224 */ /* 0x008fe200078e02ff */
[----:B-1----:R-:W-:-:S04]  /*0150*/  LEA R4, P1, R0, R14, 0x2 ;  /* 0x0000000e00047211 */ /* 0x002fc800078210ff */
[----:B------:R0:W-:Y:S01]  /*0160*/  @!P0 STG.E desc[UR4][R2.64], R7 ;  /* 0x0000000702008986 */ /* 0x0001e2000c101904 */
[----:B------:R-:W-:Y:S02]  /*0170*/  ISETP.GE.U32.AND P0, PT, R8, 0x2, PT ;  /* 0x000000020800780c */ /* 0x000fe40003f06070 */
[----:B------:R-:W-:-:S11]  /*0180*/  LEA.HI.X R5, R0, R15, RZ, 0x2, P1 ;  /* 0x0000000f00057211 */ /* 0x000fd600008f14ff */
[----:B0-----:R-:W-:Y:S05]  /*0190*/  @!P0 BRA `(.L_x_0) ;  /* 0x00000000003c8947 */ /* 0x001fea0003800000 */
[----:B------:R-:W-:-:S07]  /*01a0*/  IMAD.WIDE.U32 R2, R11, 0x4, R4 ;  /* 0x000000040b027825 */ /* 0x000fce00078e0004 */
.L_x_3:
[----:B------:R-:W-:Y:S01]  /*01b0*/  SHF.R.U32.HI R0, RZ, 0x1, R8 ;  /* 0x00000001ff007819 */ /* 0x000fe20000011608 */
[----:B------:R-:W-:Y:S03]  /*01c0*/  BSSY.RECONVERGENT B0, `(.L_x_1) ;  /* 0x0000008000007945 */ /* 0x000fe60003800200 */
[----:B------:R-:W-:-:S13]  /*01d0*/  ISETP.GE.U32.AND P0, PT, R11, R0, PT ;  /* 0x000000000b00720c */ /* 0x000fda0003f06070 */
[----:B0-----:R-:W-:Y:S05]  /*01e0*/  @P0 BRA `(.L_x_2) ;  /* 0x0000000000140947 */ /* 0x001fea0003800000 */
[----:B------:R-:W-:Y:S01]  /*01f0*/  IMAD.WIDE.U32 R6, R0, 0x4, R2 ;  /* 0x0000000400067825 */ /* 0x000fe200078e0002 */
[----:B------:R-:W2:Y:S05]  /*0200*/  LDG.E R9, desc[UR4][R2.64] ;  /* 0x0000000402097981 */ /* 0x000eaa000c1e1900 */
[----:B------:R-:W2:Y:S02]  /*0210*/  LDG.E R6, desc[UR4][R6.64] ;  /* 0x0000000406067981 */ /* 0x000ea4000c1e1900 */
[----:B--2---:R-:W-:-:S05]  /*0220*/  IMAD.IADD R9, R6, 0x1, R9 ;  /* 0x0000000106097824 */ /* 0x004fca00078e0209 */
[----:B------:R0:W-:Y:S02]  /*0230*/  STG.E desc[UR4][R2.64], R9 ;  /* 0x0000000902007986 */ /* 0x0001e4000c101904 */
.L_x_2:
[----:B------:R-:W-:Y:S05]  /*0240*/  BSYNC.RECONVERGENT B0 ;  /* 0x0000000000007941 */ /* 0x000fea0003800200 */
.L_x_1:
[----:B------:R-:W-:Y:S01]  /*0250*/  BAR.SYNC.DEFER_BLOCKING 0x0 ;  /* 0x0000000000007b1d */ /* 0x000fe20000010000 */
[----:B------:R-:W-:Y:S01]  /*0260*/  ISETP.GT.U32.AND P0, PT, R8, 0x3, PT ;  /* 0x000000030800780c */ /* 0x000fe20003f04070 */
[----:B------:R-:W-:-:S12]  /*0270*/  IMAD.MOV.U32 R8, RZ, RZ, R0 ;  /* 0x000000ffff087224 */ /* 0x000fd800078e0000 */
[----:B------:R-:W-:Y:S05]  /*0280*/  @P0 BRA `(.L_x_3) ;  /* 0xfffffffc00c80947 */ /* 0x000fea000383ffff */
.L_x_0:
[----:B------:R-:W-:-:S13]  /*0290*/  ISETP.NE.AND P0, PT, R11, RZ, PT ;  /* 0x000000ff0b00720c */ /* 0x000fda0003f05270 */
[----:B------:R-:W-:Y:S05]  /*02a0*/  @P0 EXIT ;  /* 0x000000000000094d */ /* 0x000fea0003800000 */
[----:B------:R-:W2:Y:S01]  /*02b0*/  LDG.E R5, desc[UR4][R4.64] ;  /* 0x0000000404057981 */ /* 0x000ea2000c1e1900 */
[----:B0-----:R-:W0:Y:S02]  /*02c0*/  LDC.64 R2, c[0x0][0x388] ;  /* 0x0000e200ff027b82 */ /* 0x001e240000000a00 */
[----:B0-----:R-:W-:-:S05]  /*02d0*/  IMAD.WIDE.U32 R2, R13, 0x4, R2 ;  /* 0x000000040d027825 */ /* 0x001fca00078e0002 */
[----:B--2---:R-:W-:Y:S01]  /*02e0*/  STG.E desc[UR4][R2.64], R5 ;  /* 0x0000000502007986 */ /* 0x004fe2000c101904 */
[----:B------:R-:W-:Y:S05]  /*02f0*/  EXIT ;  /* 0x000000000000794d */ /* 0x000fea0003800000 */
.L_x_4:
[----:B------:R-:W-:-:S00]  /*0300*/  BRA `(.L_x_4) ;  /* 0xfffffffc00fc7947 */ /* 0x000fc0000383ffff */
[----:B------:R-:W-:-:S00]  /*0310*/  NOP ;  /* 0x0000000000007918 */ /* 0x000fc00000000000 */
        /* <DEDUP_REMOVED lines=14> */
.L_x_5:


//--------------------- .nv.shared.reserved.0     --------------------------
	.section	.nv.shared.reserved.0,"aw",@nobits
	.weak		__nv_reservedSMEM_offset_0_alias
	.size		__nv_reservedSMEM_offset_0_alias, 0, 64
	.other		__nv_reservedSMEM_offset_0_alias,@"STO_CUDA_RESERVED_SHARED STV_DEFAULT"
__nv_reservedSMEM_offset_0_alias:
	.zero		0
	.zero		64


//--------------------- .nv.constant0._Z16sumArrayElementKPiS_jiii --------------------------
	.section	.nv.constant0._Z16sumArrayElementKPiS_jiii,"a",@progbits
	.sectionflags	@""
	.align	4
.nv.constant0._Z16sumArrayElementKPiS_jiii:
	.zero		928


//--------------------- SYMBOLS --------------------------

	.type		.nv.reservedSmem.offset0,@object
	.size		.nv.reservedSmem.offset0,0x4
